//
// Generated by NVIDIA NVVM Compiler
//
// Compiler Build ID: CL-36424714
// Cuda compilation tools, release 13.0, V13.0.88
// Based on NVVM 20.0.0
//

.version 9.0
.target sm_100
.address_size 64

	// .globl	_Z2dsPfPiS_jj

.visible .entry _Z2dsPfPiS_jj(
	.param .u64 .ptr .align 1 _Z2dsPfPiS_jj_param_0,
	.param .u64 .ptr .align 1 _Z2dsPfPiS_jj_param_1,
	.param .u64 .ptr .align 1 _Z2dsPfPiS_jj_param_2,
	.param .u32 _Z2dsPfPiS_jj_param_3,
	.param .u32 _Z2dsPfPiS_jj_param_4
)
{
	.reg .pred 	%p<5>;
	.reg .b32 	%r<17>;
	.reg .b32 	%f<2>;
	.reg .b64 	%rd<15>;

	ld.param.u64 	%rd4, [_Z2dsPfPiS_jj_param_0];
	ld.param.u64 	%rd2, [_Z2dsPfPiS_jj_param_1];
	ld.param.u64 	%rd3, [_Z2dsPfPiS_jj_param_2];
	ld.param.u32 	%r6, [_Z2dsPfPiS_jj_param_3];
	ld.param.u32 	%r5, [_Z2dsPfPiS_jj_param_4];
	cvta.to.global.u64 	%rd1, %rd4;
	mov.u32 	%r7, %ntid.x;
	mov.u32 	%r8, %ctaid.x;
	mov.u32 	%r9, %tid.x;
	mad.lo.s32 	%r1, %r7, %r8, %r9;
	mov.u32 	%r10, %ntid.y;
	mov.u32 	%r11, %ctaid.y;
	mov.u32 	%r12, %tid.y;
	mad.lo.s32 	%r2, %r10, %r11, %r12;
	setp.ge.u32 	%p1, %r2, %r6;
	setp.ge.u32 	%p2, %r1, %r5;
	or.pred  	%p3, %p1, %p2;
	@%p3 bra 	$L__BB0_4;
	cvta.to.global.u64 	%rd5, %rd3;
	mul.lo.s32 	%r3, %r5, %r2;
	add.s32 	%r4, %r3, %r1;
	mul.wide.u32 	%rd6, %r4, 4;
	add.s64 	%rd7, %rd5, %rd6;
	ld.global.f32 	%f1, [%rd7];
	setp.leu.f32 	%p4, %f1, 0f00000000;
	@%p4 bra 	$L__BB0_3;
	add.s64 	%rd9, %rd1, %rd6;
	mov.b32 	%r13, 1065353216;
	st.global.u32 	[%rd9], %r13;
$L__BB0_3:
	bar.sync 	0;
	cvta.to.global.u64 	%rd10, %rd2;
	mul.wide.u32 	%rd11, %r2, 4;
	add.s64 	%rd12, %rd10, %rd11;
	ld.global.u32 	%r14, [%rd12];
	add.s32 	%r15, %r14, %r3;
	mul.wide.u32 	%rd13, %r15, 4;
	add.s64 	%rd14, %rd1, %rd13;
	mov.b32 	%r16, 0;
	st.global.u32 	[%rd14], %r16;
$L__BB0_4:
	ret;

}


// ===== COMPILED SASS (sm_100) =====

	.target	sm_100

	.elftype	@"ET_EXEC"


//--------------------- .note.nv.tkinfo           --------------------------
	.section	.note.nv.tkinfo,"",@"SHT_NOTE"
	.sectionflags	@"SHF_NOTE_NV_TKINFO"
	.tkinfo
        /*0018*/ 	.word	0x00000002
        /*0030*/ 	.string	""
        /*0030*/ 	.string	"ptxas"
        /*0030*/ 	.string	"Cuda compilation tools, release 13.0, V13.0.88"
        /*0030*/ 	.string	"Build cuda_13.0.r13.0/compiler.36424714_0"
        /*0030*/ 	.string	"-arch sm_100 -m 64 "



//--------------------- .note.nv.cuinfo           --------------------------
	.section	.note.nv.cuinfo,"",@"SHT_NOTE"
	.sectionflags	@"SHF_NOTE_NV_CUINFO"
        /*0018*/ 	.short	0x0002
        /*001a*/ 	.short	0x0064
        /*001c*/ 	.short	0x0082
	.zero		2


//--------------------- .nv.info                  --------------------------
	.section	.nv.info,"",@"SHT_CUDA_INFO"
	.align	4


	//----- nvinfo : EIATTR_REGCOUNT
	.align		4
        /*0000*/ 	.byte	0x04, 0x2f
        /*0002*/ 	.short	(.L_1 - .L_0)
	.align		4
.L_0:
        /*0004*/ 	.word	index@(_Z2dsPfPiS_jj)
        /*0008*/ 	.word	0x00000010


	//----- nvinfo : EIATTR_FRAME_SIZE
	.align		4
.L_1:
        /*000c*/ 	.byte	0x04, 0x11
        /*000e*/ 	.short	(.L_3 - .L_2)
	.align		4
.L_2:
        /*0010*/ 	.word	index@(_Z2dsPfPiS_jj)
        /*0014*/ 	.word	0x00000000


	//----- nvinfo : EIATTR_MIN_STACK_SIZE
	.align		4
.L_3:
        /*0018*/ 	.byte	0x04, 0x12
        /*001a*/ 	.short	(.L_5 - .L_4)
	.align		4
.L_4:
        /*001c*/ 	.word	index@(_Z2dsPfPiS_jj)
        /*0020*/ 	.word	0x00000000
.L_5:


//--------------------- .nv.compat                --------------------------
	.section	.nv.compat,"",@"SHT_CUDA_COMPAT_INFO"
	.align	4
        /*0000*/ 	.byte	0x02, 0x09, 0x00, 0x00, 0x02, 0x02, 0x01, 0x00, 0x02, 0x05, 0x05, 0x00, 0x03, 0x07, 0x01, 0x01
        /*0010*/ 	.byte	0x02, 0x03, 0x00, 0x00, 0x02, 0x06, 0x01, 0x00, 0x04, 0x0b, 0x08, 0x00, 0x09, 0x00, 0x00, 0x00
        /*0020*/ 	.byte	0x00, 0x00, 0x00, 0x00


//--------------------- .nv.info._Z2dsPfPiS_jj    --------------------------
	.section	.nv.info._Z2dsPfPiS_jj,"",@"SHT_CUDA_INFO"
	.sectionflags	@""
	.align	4


	//----- nvinfo : EIATTR_CUDA_API_VERSION
	.align		4
        /*0000*/ 	.byte	0x04, 0x37
        /*0002*/ 	.short	(.L_7 - .L_6)
.L_6:
        /*0004*/ 	.word	0x00000082


	//----- nvinfo : EIATTR_KPARAM_INFO
	.align		4
.L_7:
        /*0008*/ 	.byte	0x04, 0x17
        /*000a*/ 	.short	(.L_9 - .L_8)
.L_8:
        /*000c*/ 	.word	0x00000000
        /*0010*/ 	.short	0x0004
        /*0012*/ 	.short	0x001c
        /*0014*/ 	.byte	0x00, 0xf0, 0x11, 0x00


	//----- nvinfo : EIATTR_KPARAM_INFO
	.align		4
.L_9:
        /*0018*/ 	.byte	0x04, 0x17
        /*001a*/ 	.short	(.L_11 - .L_10)
.L_10:
        /*001c*/ 	.word	0x00000000
        /*0020*/ 	.short	0x0003
        /*0022*/ 	.short	0x0018
        /*0024*/ 	.byte	0x00, 0xf0, 0x11, 0x00


	//----- nvinfo : EIATTR_KPARAM_INFO
	.align		4
.L_11:
        /*0028*/ 	.byte	0x04, 0x17
        /*002a*/ 	.short	(.L_13 - .L_12)
.L_12:
        /*002c*/ 	.word	0x00000000
        /*0030*/ 	.short	0x0002
        /*0032*/ 	.short	0x0010
        /*0034*/ 	.byte	0x00, 0xf5, 0x21, 0x00


	//----- nvinfo : EIATTR_KPARAM_INFO
	.align		4
.L_13:
        /*0038*/ 	.byte	0x04, 0x17
        /*003a*/ 	.short	(.L_15 - .L_14)
.L_14:
        /*003c*/ 	.word	0x00000000
        /*0040*/ 	.short	0x0001
        /*0042*/ 	.short	0x0008
        /*0044*/ 	.byte	0x00, 0xf5, 0x21, 0x00


	//----- nvinfo : EIATTR_KPARAM_INFO
	.align		4
.L_15:
        /*0048*/ 	.byte	0x04, 0x17
        /*004a*/ 	.short	(.L_17 - .L_16)
.L_16:
        /*004c*/ 	.word	0x00000000
        /*0050*/ 	.short	0x0000
        /*0052*/ 	.short	0x0000
        /*0054*/ 	.byte	0x00, 0xf5, 0x21, 0x00


	//----- nvinfo : EIATTR_SPARSE_MMA_MASK
	.align		4
.L_17:
        /*0058*/ 	.byte	0x03, 0x50
        /*005a*/ 	.short	0x0000


	//----- nvinfo : EIATTR_MAXREG_COUNT
	.align		4
        /*005c*/ 	.byte	0x03, 0x1b
        /*005e*/ 	.short	0x00ff


	//----- nvinfo : EIATTR_NUM_BARRIERS
	.align		4
        /*0060*/ 	.byte	0x02, 0x4c
        /*0062*/ 	.byte	0x01
	.zero		1


	//----- nvinfo : EIATTR_MERCURY_ISA_VERSION
	.align		4
        /*0064*/ 	.byte	0x03, 0x5f
        /*0066*/ 	.short	0x0101


	//----- nvinfo : EIATTR_VRC_CTA_INIT_COUNT
	.align		4
        /*0068*/ 	.byte	0x02, 0x4a
	.zero		1
	.zero		1


	//----- nvinfo : EIATTR_EXIT_INSTR_OFFSETS
	.align		4
        /*006c*/ 	.byte	0x04, 0x1c
        /*006e*/ 	.short	(.L_19 - .L_18)


	//   ....[0]....
.L_18:
        /*0070*/ 	.word	0x000000c0


	//   ....[1]....
        /*0074*/ 	.word	0x000001f0


	//----- nvinfo : EIATTR_CBANK_PARAM_SIZE
	.align		4
.L_19:
        /*0078*/ 	.byte	0x03, 0x19
        /*007a*/ 	.short	0x0020


	//----- nvinfo : EIATTR_PARAM_CBANK
	.align		4
        /*007c*/ 	.byte	0x04, 0x0a
        /*007e*/ 	.short	(.L_21 - .L_20)
	.align		4
.L_20:
        /*0080*/ 	.word	index@(.nv.constant0._Z2dsPfPiS_jj)
        /*0084*/ 	.short	0x0380
        /*0086*/ 	.short	0x0020


	//----- nvinfo : EIATTR_SW_WAR
	.align		4
.L_21:
        /*0088*/ 	.byte	0x04, 0x36
        /*008a*/ 	.short	(.L_23 - .L_22)
.L_22:
        /*008c*/ 	.word	0x00000008
.L_23:


//--------------------- .nv.callgraph             --------------------------
	.section	.nv.callgraph,"",@"SHT_CUDA_CALLGRAPH"
	.align	4
	.sectionentsize	8
	.align		4
        /*0000*/ 	.word	0x00000000
	.align		4
        /*0004*/ 	.word	0xffffffff
	.align		4
        /*0008*/ 	.word	0x00000000
	.align		4
        /*000c*/ 	.word	0xfffffffe
	.align		4
        /*0010*/ 	.word	0x00000000
	.align		4
        /*0014*/ 	.word	0xfffffffd
	.align		4
        /*0018*/ 	.word	0x00000000
	.align		4
        /*001c*/ 	.word	0xfffffffc


//--------------------- .text._Z2dsPfPiS_jj       --------------------------
	.section	.text._Z2dsPfPiS_jj,"ax",@progbits
	.align	128
        .global         _Z2dsPfPiS_jj
        .type           _Z2dsPfPiS_jj,@function
        .size           _Z2dsPfPiS_jj,(.L_x_1 - _Z2dsPfPiS_jj)
        .other          _Z2dsPfPiS_jj,@"STO_CUDA_ENTRY STV_DEFAULT"
_Z2dsPfPiS_jj:
.text._Z2dsPfPiS_jj:
[----:B------:R-:W-:Y:S01]  /*0000*/  LDC R1, c[0x0][0x37c] ;  /* 0x0000df00ff017b82 */ /* 0x000fe20000000800 */
[----:B------:R-:W0:Y:S01]  /*0010*/  S2R R0, SR_CTAID.X ;  /* 0x0000000000007919 */ /* 0x000e220000002500 */
[----:B------:R-:W0:Y:S01]  /*0020*/  LDCU UR4, c[0x0][0x360] ;  /* 0x00006c00ff0477ac */ /* 0x000e220008000800 */
[----:B------:R-:W0:Y:S01]  /*0030*/  S2R R3, SR_TID.X ;  /* 0x0000000000037919 */ /* 0x000e220000002100 */
[----:B------:R-:W1:Y:S01]  /*0040*/  LDCU UR5, c[0x0][0x364] ;  /* 0x00006c80ff0577ac */ /* 0x000e620008000800 */
[----:B------:R-:W1:Y:S01]  /*0050*/  S2R R11, SR_CTAID.Y ;  /* 0x00000000000b7919 */ /* 0x000e620000002600 */
[----:B------:R-:W2:Y:S01]  /*0060*/  LDCU.64 UR6, c[0x0][0x398] ;  /* 0x00007300ff0677ac */ /* 0x000ea20008000a00 */
[----:B------:R-:W1:Y:S01]  /*0070*/  S2R R2, SR_TID.Y ;  /* 0x0000000000027919 */ /* 0x000e620000002200 */
[----:B0-----:R-:W-:-:S05]  /*0080*/  IMAD R0, R0, UR4, R3 ;  /* 0x0000000400007c24 */ /* 0x001fca000f8e0203 */
[----:B--2---:R-:W-:Y:S01]  /*0090*/  ISETP.GE.U32.AND P0, PT, R0, UR7, PT ;  /* 0x0000000700007c0c */ /* 0x004fe2000bf06070 */
[----:B-1----:R-:W-:-:S05]  /*00a0*/  IMAD R11, R11, UR5, R2 ;  /* 0x000000050b0b7c24 */ /* 0x002fca000f8e0202 */
[----:B------:R-:W-:-:S13]  /*00b0*/  ISETP.GE.U32.OR P0, PT, R11, UR6, P0 ;  /* 0x000000060b007c0c */ /* 0x000fda0008706470 */
[----:B------:R-:W-:Y:S05]  /*00c0*/  @P0 EXIT ;  /* 0x000000000000094d */ /* 0x000fea0003800000 */
[----:B------:R-:W0:Y:S01]  /*00d0*/  LDC.64 R2, c[0x0][0x390] ;  /* 0x0000e400ff027b82 */ /* 0x000e220000000a00 */
[----:B------:R-:W1:Y:S01]  /*00e0*/  LDCU.64 UR4, c[0x0][0x358] ;  /* 0x00006b00ff0477ac */ /* 0x000e620008000a00 */
[----:B------:R-:W-:-:S06]  /*00f0*/  IMAD R9, R11, UR7, R0 ;  /* 0x000000070b097c24 */ /* 0x000fcc000f8e0200 */
[----:B------:R-:W2:Y:S01]  /*0100*/  LDC.64 R6, c[0x0][0x388] ;  /* 0x0000e200ff067b82 */ /* 0x000ea20000000a00 */
[----:B0-----:R-:W-:-:S06]  /*0110*/  IMAD.WIDE.U32 R2, R9, 0x4, R2 ;  /* 0x0000000409027825 */ /* 0x001fcc00078e0002 */
[----:B-1----:R-:W3:Y:S01]  /*0120*/  LDG.E R2, desc[UR4][R2.64] ;  /* 0x0000000402027981 */ /* 0x002ee2000c1e1900 */
[----:B--2---:R-:W-:Y:S01]  /*0130*/  IMAD.WIDE.U32 R6, R11, 0x4, R6 ;  /* 0x000000040b067825 */ /* 0x004fe200078e0006 */
[----:B---3--:R-:W-:-:S13]  /*0140*/  FSETP.GT.AND P0, PT, R2, RZ, PT ;  /* 0x000000ff0200720b */ /* 0x008fda0003f04000 */
[----:B------:R-:W0:Y:S01]  /*0150*/  @P0 LDC.64 R4, c[0x0][0x380] ;  /* 0x0000e000ff040b82 */ /* 0x000e220000000a00 */
[----:B------:R-:W-:Y:S01]  /*0160*/  @P0 MOV R13, 0x3f800000 ;  /* 0x3f800000000d0802 */ /* 0x000fe20000000f00 */
[----:B0-----:R-:W-:-:S06]  /*0170*/  @P0 IMAD.WIDE.U32 R4, R9, 0x4, R4 ;  /* 0x0000000409040825 */ /* 0x001fcc00078e0004 */
[----:B------:R-:W0:Y:S01]  /*0180*/  LDC.64 R8, c[0x0][0x380] ;  /* 0x0000e000ff087b82 */ /* 0x000e220000000a00 */
[----:B------:R-:W-:Y:S07]  /*0190*/  @P0 STG.E desc[UR4][R4.64], R13 ;  /* 0x0000000d04000986 */ /* 0x000fee000c101904 */
[----:B------:R-:W-:Y:S06]  /*01a0*/  BAR.SYNC.DEFER_BLOCKING 0x0 ;  /* 0x0000000000007b1d */ /* 0x000fec0000010000 */
[----:B------:R-:W2:Y:S02]  /*01b0*/  LDG.E R6, desc[UR4][R6.64] ;  /* 0x0000000406067981 */ /* 0x000ea4000c1e1900 */
[----:B--2---:R-:W-:-:S04]  /*01c0*/  IMAD R3, R11, UR7, R6 ;  /* 0x000000070b037c24 */ /* 0x004fc8000f8e0206 */
[----:B0-----:R-:W-:-:S05]  /*01d0*/  IMAD.WIDE.U32 R2, R3, 0x4, R8 ;  /* 0x0000000403027825 */ /* 0x001fca00078e0008 */
[----:B------:R-:W-:Y:S01]  /*01e0*/  STG.E desc[UR4][R2.64], RZ ;  /* 0x000000ff02007986 */ /* 0x000fe2000c101904 */
[----:B------:R-:W-:Y:S05]  /*01f0*/  EXIT ;  /* 0x000000000000794d */ /* 0x000fea0003800000 */
.L_x_0:
[----:B------:R-:W-:-:S00]  /*0200*/  BRA `(.L_x_0) ;  /* 0xfffffffc00fc7947 */ /* 0x000fc0000383ffff */
[----:B------:R-:W-:-:S00]  /*0210*/  NOP ;  /* 0x0000000000007918 */ /* 0x000fc00000000000 */
        /* <DEDUP_REMOVED lines=14> */
.L_x_1:


//--------------------- .nv.shared.reserved.0     --------------------------
	.section	.nv.shared.reserved.0,"aw",@nobits
	.weak		__nv_reservedSMEM_offset_0_alias
	.size		__nv_reservedSMEM_offset_0_alias, 0, 64
	.other		__nv_reservedSMEM_offset_0_alias,@"STO_CUDA_RESERVED_SHARED STV_DEFAULT"
__nv_reservedSMEM_offset_0_alias:
	.zero		0
	.zero		64


//--------------------- .nv.constant0._Z2dsPfPiS_jj --------------------------
	.section	.nv.constant0._Z2dsPfPiS_jj,"a",@progbits
	.sectionflags	@""
	.align	4
.nv.constant0._Z2dsPfPiS_jj:
	.zero		928


//--------------------- SYMBOLS --------------------------

	.type		.nv.reservedSmem.offset0,@object
	.size		.nv.reservedSmem.offset0,0x4
